	.headerflags	@"EF_CUDA_TEXMODE_UNIFIED EF_CUDA_64BIT_ADDRESS EF_CUDA_ACCELERATORS EF_CUDA_SM90 EF_CUDA_VIRTUAL_SM(EF_CUDA_SM90)"
	.elftype	@"ET_EXEC"


//--------------------- .nv.info                  --------------------------
	.section	.nv.info,"",@"SHT_CUDA_INFO"
	.align	4


	//----- nvinfo : EIATTR_REGCOUNT
	.align		4
        /*0000*/ 	.byte	0x04, 0x2f
        /*0002*/ 	.short	(.L_1 - .L_0)
	.align		4
.L_0:
        /*0004*/ 	.word	index@(triton_poi_fused_view_31)
        /*0008*/ 	.word	0x0000001c


	//----- nvinfo : EIATTR_MIN_STACK_SIZE
	.align		4
.L_1:
        /*000c*/ 	.byte	0x04, 0x12
        /*000e*/ 	.short	(.L_3 - .L_2)
	.align		4
.L_2:
        /*0010*/ 	.word	index@(triton_poi_fused_view_31)
        /*0014*/ 	.word	0x00000000


	//----- nvinfo : EIATTR_FRAME_SIZE
	.align		4
.L_3:
        /*0018*/ 	.byte	0x04, 0x11
        /*001a*/ 	.short	(.L_5 - .L_4)
	.align		4
.L_4:
        /*001c*/ 	.word	index@(triton_poi_fused_view_31)
        /*0020*/ 	.word	0x00000000


	//----- nvinfo : EIATTR_MIN_STACK_SIZE
	.align		4
.L_5:
        /*0024*/ 	.byte	0x04, 0x12
        /*0026*/ 	.short	(.L_7 - .L_6)
	.align		4
.L_6:
        /*0028*/ 	.word	index@(triton_poi_fused_view_31)
        /*002c*/ 	.word	0x00000000
.L_7:


//--------------------- .nv.info.triton_poi_fused_view_31 --------------------------
	.section	.nv.info.triton_poi_fused_view_31,"",@"SHT_CUDA_INFO"
	.sectionflags	@""
	.align	4


	//----- nvinfo : EIATTR_CUDA_API_VERSION
	.align		4
        /*0000*/ 	.byte	0x04, 0x37
        /*0002*/ 	.short	(.L_9 - .L_8)
.L_8:
        /*0004*/ 	.word	0x0000007c


	//----- nvinfo : EIATTR_KPARAM_INFO
	.align		4
.L_9:
        /*0008*/ 	.byte	0x04, 0x17
        /*000a*/ 	.short	(.L_11 - .L_10)
.L_10:
        /*000c*/ 	.word	0x00000000
        /*0010*/ 	.short	0x0002
        /*0012*/ 	.short	0x0010
        /*0014*/ 	.byte	0x00, 0xf0, 0x11, 0x00


	//----- nvinfo : EIATTR_KPARAM_INFO
	.align		4
.L_11:
        /*0018*/ 	.byte	0x04, 0x17
        /*001a*/ 	.short	(.L_13 - .L_12)
.L_12:
        /*001c*/ 	.word	0x00000000
        /*0020*/ 	.short	0x0001
        /*0022*/ 	.short	0x0008
        /*0024*/ 	.byte	0x00, 0xf4, 0x21, 0x00


	//----- nvinfo : EIATTR_KPARAM_INFO
	.align		4
.L_13:
        /*0028*/ 	.byte	0x04, 0x17
        /*002a*/ 	.short	(.L_15 - .L_14)
.L_14:
        /*002c*/ 	.word	0x00000000
        /*0030*/ 	.short	0x0000
        /*0032*/ 	.short	0x0000
        /*0034*/ 	.byte	0x00, 0xf4, 0x21, 0x00


	//----- nvinfo : EIATTR_SPARSE_MMA_MASK
	.align		4
.L_15:
        /*0038*/ 	.byte	0x03, 0x50
        /*003a*/ 	.short	0x0000


	//----- nvinfo : EIATTR_MAXREG_COUNT
	.align		4
        /*003c*/ 	.byte	0x03, 0x1b
        /*003e*/ 	.short	0x00ff


	//----- nvinfo : EIATTR_EXIT_INSTR_OFFSETS
	.align		4
        /*0040*/ 	.byte	0x04, 0x1c
        /*0042*/ 	.short	(.L_17 - .L_16)


	//   ....[0]....
.L_16:
        /*0044*/ 	.word	0x00000930


	//   ....[1]....
        /*0048*/ 	.word	0x00000950


	//----- nvinfo : EIATTR_REQNTID
	.align		4
.L_17:
        /*004c*/ 	.byte	0x04, 0x10
        /*004e*/ 	.short	(.L_19 - .L_18)
.L_18:
        /*0050*/ 	.word	0x00000080
        /*0054*/ 	.word	0x00000001
        /*0058*/ 	.word	0x00000001


	//----- nvinfo : EIATTR_CBANK_PARAM_SIZE
	.align		4
.L_19:
        /*005c*/ 	.byte	0x03, 0x19
        /*005e*/ 	.short	0x0014


	//----- nvinfo : EIATTR_PARAM_CBANK
	.align		4
        /*0060*/ 	.byte	0x04, 0x0a
        /*0062*/ 	.short	(.L_21 - .L_20)
	.align		4
.L_20:
        /*0064*/ 	.word	index@(.nv.constant0.triton_poi_fused_view_31)
        /*0068*/ 	.short	0x0210
        /*006a*/ 	.short	0x0014


	//----- nvinfo : EIATTR_SW_WAR
	.align		4
.L_21:
        /*006c*/ 	.byte	0x04, 0x36
        /*006e*/ 	.short	(.L_23 - .L_22)
.L_22:
        /*0070*/ 	.word	0x00000008
.L_23:


//--------------------- .nv.callgraph             --------------------------
	.section	.nv.callgraph,"",@"SHT_CUDA_CALLGRAPH"
	.align	4
	.sectionentsize	8
	.align		4
        /*0000*/ 	.word	0x00000000
	.align		4
        /*0004*/ 	.word	0xffffffff
	.align		4
        /*0008*/ 	.word	0x00000000
	.align		4
        /*000c*/ 	.word	0xfffffffe
	.align		4
        /*0010*/ 	.word	0x00000000
	.align		4
        /*0014*/ 	.word	0xfffffffd
	.align		4
        /*0018*/ 	.word	0x00000000
	.align		4
        /*001c*/ 	.word	0xfffffffc


//--------------------- .text.triton_poi_fused_view_31 --------------------------
	.section	.text.triton_poi_fused_view_31,"ax",@progbits
	.align	128
        .global         triton_poi_fused_view_31
        .type           triton_poi_fused_view_31,@function
        .size           triton_poi_fused_view_31,(.L_x_1 - triton_poi_fused_view_31)
        .other          triton_poi_fused_view_31,@"STO_CUDA_ENTRY STV_DEFAULT"
triton_poi_fused_view_31:
.text.triton_poi_fused_view_31:
[----:B------:R-:W0:Y:S02]  /*0000*/  LDC R1, c[0x0][0x28] ;  /* 0x00000a00ff017b82 */ /* 0x000e240000000800 */
[----:B------:R-:W1:Y:S01]  /*0010*/  S2R R0, SR_TID.X ;  /* 0x0000000000007919 */ /* 0x000e620000002100 */
[----:B------:R-:W-:Y:S01]  /*0020*/  ULDC.64 UR4, c[0x0][0x208] ;  /* 0x0000820000047ab9 */ /* 0x000fe20000000a00 */
[----:B------:R-:W2:Y:S01]  /*0030*/  S2R R3, SR_CTAID.X ;  /* 0x0000000000037919 */ /* 0x000ea20000002500 */
[----:B-1----:R-:W-:-:S05]  /*0040*/  IMAD.SHL.U32 R0, R0, 0x4, RZ ;  /* 0x0000000400007824 */ /* 0x002fca00078e00ff */
[----:B------:R-:W-:-:S05]  /*0050*/  LOP3.LUT R0, R0, 0x1fc, RZ, 0xc0, !PT ;  /* 0x000001fc00007812 */ /* 0x000fca00078ec0ff */
[----:B--2---:R-:W-:-:S04]  /*0060*/  IMAD R0, R3, 0x200, R0 ;  /* 0x0000020003007824 */ /* 0x004fc800078e0200 */
[C---:B------:R-:W-:Y:S01]  /*0070*/  IMAD.HI R12, R0.reuse, 0x38e38e39, RZ ;  /* 0x38e38e39000c7827 */ /* 0x040fe200078e02ff */
[----:B------:R-:W-:-:S03]  /*0080*/  ISETP.GE.AND P0, PT, R0, 0x8ca0, PT ;  /* 0x00008ca00000780c */ /* 0x000fc60003f06270 */
[C---:B------:R-:W-:Y:S01]  /*0090*/  VIADD R11, R0.reuse, 0x1 ;  /* 0x00000001000b7836 */ /* 0x040fe20000000000 */
[----:B------:R-:W-:Y:S01]  /*00a0*/  SHF.R.U32.HI R3, RZ, 0x1f, R12 ;  /* 0x0000001fff037819 */ /* 0x000fe2000001160c */
[----:B------:R-:W-:Y:S02]  /*00b0*/  VIADD R10, R0, 0x2 ;  /* 0x00000002000a7836 */ /* 0x000fe40000000000 */
[----:B------:R-:W-:Y:S01]  /*00c0*/  IMAD.HI R2, R11, 0x38e38e39, RZ ;  /* 0x38e38e390b027827 */ /* 0x000fe200078e02ff */
[CC--:B------:R-:W-:Y:S02]  /*00d0*/  LEA.HI.SX32 R6, R12.reuse, R3.reuse, 0x1f ;  /* 0x000000030c067211 */ /* 0x0c0fe400078ffaff */
[----:B------:R-:W-:Y:S01]  /*00e0*/  LEA.HI.SX32 R12, R12, R3, 0x1d ;  /* 0x000000030c0c7211 */ /* 0x000fe200078feaff */
[----:B------:R-:W-:Y:S01]  /*00f0*/  VIADD R9, R0, 0x3 ;  /* 0x0000000300097836 */ /* 0x000fe20000000000 */
[----:B------:R-:W-:Y:S01]  /*0100*/  SHF.R.U32.HI R5, RZ, 0x1f, R2 ;  /* 0x0000001fff057819 */ /* 0x000fe20000011602 */
[----:B------:R-:W-:-:S03]  /*0110*/  IMAD.HI R7, R6, 0x10624dd3, RZ ;  /* 0x10624dd306077827 */ /* 0x000fc600078e02ff */
[----:B------:R-:W-:Y:S01]  /*0120*/  LEA.HI.SX32 R2, R2, R5, 0x1d ;  /* 0x0000000502027211 */ /* 0x000fe200078feaff */
[----:B------:R-:W-:Y:S01]  /*0130*/  IMAD.HI R3, R10, 0x38e38e39, RZ ;  /* 0x38e38e390a037827 */ /* 0x000fe200078e02ff */
[----:B------:R-:W-:-:S03]  /*0140*/  SHF.R.U32.HI R8, RZ, 0x1f, R7 ;  /* 0x0000001fff087819 */ /* 0x000fc60000011607 */
[----:B------:R-:W-:Y:S01]  /*0150*/  IMAD R11, R2, -0x24, R11 ;  /* 0xffffffdc020b7824 */ /* 0x000fe200078e020b */
[----:B------:R-:W-:Y:S01]  /*0160*/  SHF.R.U32.HI R2, RZ, 0x1f, R3 ;  /* 0x0000001fff027819 */ /* 0x000fe20000011603 */
[----:B------:R-:W-:Y:S01]  /*0170*/  IMAD.HI R4, R9, 0x38e38e39, RZ ;  /* 0x38e38e3909047827 */ /* 0x000fe200078e02ff */
[----:B------:R-:W-:Y:S02]  /*0180*/  LEA.HI.SX32 R13, R7, R8, 0x1a ;  /* 0x00000008070d7211 */ /* 0x000fe400078fd2ff */
[----:B------:R-:W-:Y:S01]  /*0190*/  LEA.HI.SX32 R3, R3, R2, 0x1d ;  /* 0x0000000203037211 */ /* 0x000fe200078feaff */
[----:B------:R-:W-:Y:S01]  /*01a0*/  IMAD R5, R12, 0x24, R11 ;  /* 0x000000240c057824 */ /* 0x000fe200078e020b */
[----:B------:R-:W-:Y:S01]  /*01b0*/  SHF.R.U32.HI R7, RZ, 0x1f, R4 ;  /* 0x0000001fff077819 */ /* 0x000fe20000011604 */
[----:B------:R-:W-:Y:S01]  /*01c0*/  IMAD.HI R15, R0, 0x7482296b, RZ ;  /* 0x7482296b000f7827 */ /* 0x000fe200078e02ff */
[----:B------:R-:W-:Y:S02]  /*01d0*/  PRMT R19, R11, 0x9910, RZ ;  /* 0x000099100b137816 */ /* 0x000fe400000000ff */
[----:B------:R-:W-:Y:S01]  /*01e0*/  LEA.HI.SX32 R4, R4, R7, 0x1d ;  /* 0x0000000704047211 */ /* 0x000fe200078feaff */
[----:B------:R-:W-:Y:S01]  /*01f0*/  IMAD.HI R14, R5, 0x38e38e39, RZ ;  /* 0x38e38e39050e7827 */ /* 0x000fe200078e02ff */
[----:B------:R-:W-:-:S03]  /*0200*/  SHF.R.U32.HI R8, RZ, 0x1f, R15 ;  /* 0x0000001fff087819 */ /* 0x000fc6000001160f */
[----:B------:R-:W-:Y:S01]  /*0210*/  IMAD R10, R3, -0x24, R10 ;  /* 0xffffffdc030a7824 */ /* 0x000fe200078e020a */
[----:B------:R-:W-:Y:S01]  /*0220*/  SHF.R.S32.HI R7, RZ, 0x1, R14 ;  /* 0x00000001ff077819 */ /* 0x000fe2000001140e */
[----:B------:R-:W-:Y:S01]  /*0230*/  IMAD R13, R13, -0x3e8, R6 ;  /* 0xfffffc180d0d7824 */ /* 0x000fe200078e0206 */
[----:B------:R-:W-:Y:S01]  /*0240*/  LEA.HI.SX32 R8, R15, R8, 0x14 ;  /* 0x000000080f087211 */ /* 0x000fe200078fa2ff */
[----:B------:R-:W-:Y:S01]  /*0250*/  IMAD R9, R4, -0x24, R9 ;  /* 0xffffffdc04097824 */ /* 0x000fe200078e0209 */
[----:B------:R-:W-:Y:S01]  /*0260*/  LEA.HI R14, R14, R7, RZ, 0x1 ;  /* 0x000000070e0e7211 */ /* 0x000fe200078f08ff */
[----:B------:R-:W-:Y:S01]  /*0270*/  IMAD R3, R12, 0x24, R10 ;  /* 0x000000240c037824 */ /* 0x000fe200078e020a */
[----:B------:R-:W-:Y:S01]  /*0280*/  PRMT R18, R10, 0x9910, RZ ;  /* 0x000099100a127816 */ /* 0x000fe200000000ff */
[----:B------:R-:W-:-:S04]  /*0290*/  IMAD.HI R6, R5, 0x7482296b, RZ ;  /* 0x7482296b05067827 */ /* 0x000fc800078e02ff */
[----:B------:R-:W-:Y:S01]  /*02a0*/  IMAD R2, R12, 0x24, R9 ;  /* 0x000000240c027824 */ /* 0x000fe200078e0209 */
[----:B------:R-:W-:Y:S01]  /*02b0*/  SHF.R.U32.HI R7, RZ, 0x1f, R6 ;  /* 0x0000001fff077819 */ /* 0x000fe20000011606 */
[----:B------:R-:W-:-:S03]  /*02c0*/  IMAD.HI R15, R3, 0x38e38e39, RZ ;  /* 0x38e38e39030f7827 */ /* 0x000fc600078e02ff */
[----:B------:R-:W-:Y:S01]  /*02d0*/  LEA.HI.SX32 R6, R6, R7, 0x14 ;  /* 0x0000000706067211 */ /* 0x000fe200078fa2ff */
[----:B------:R-:W-:-:S04]  /*02e0*/  IMAD.HI R16, R3, 0x7482296b, RZ ;  /* 0x7482296b03107827 */ /* 0x000fc800078e02ff */
[----:B------:R-:W-:Y:S01]  /*02f0*/  IMAD R12, R12, -0x24, R0 ;  /* 0xffffffdc0c0c7824 */ /* 0x000fe200078e0200 */
[----:B------:R-:W-:Y:S01]  /*0300*/  SHF.R.U32.HI R17, RZ, 0x1f, R16 ;  /* 0x0000001fff117819 */ /* 0x000fe20000011610 */
[----:B------:R-:W-:Y:S01]  /*0310*/  IMAD R4, R8, 0x2328, R13 ;  /* 0x0000232808047824 */ /* 0x000fe200078e020d */
[----:B------:R-:W-:Y:S01]  /*0320*/  SHF.R.S32.HI R8, RZ, 0x1, R15 ;  /* 0x00000001ff087819 */ /* 0x000fe2000001140f */
[----:B------:R-:W-:Y:S01]  /*0330*/  IMAD.HI R13, R2, 0x38e38e39, RZ ;  /* 0x38e38e39020d7827 */ /* 0x000fe200078e02ff */
[----:B------:R-:W-:Y:S02]  /*0340*/  PRMT R7, R12, 0x9910, RZ ;  /* 0x000099100c077816 */ /* 0x000fe400000000ff */
[----:B------:R-:W-:Y:S01]  /*0350*/  LEA.HI R15, R15, R8, RZ, 0x1 ;  /* 0x000000080f0f7211 */ /* 0x000fe200078f08ff */
[----:B------:R-:W-:Y:S01]  /*0360*/  IMAD R19, R19, 0x39, RZ ;  /* 0x0000003913137824 */ /* 0x000fe200078e02ff */
[----:B------:R-:W-:Y:S01]  /*0370*/  LEA.HI.SX32 R8, R16, R17, 0x14 ;  /* 0x0000001110087211 */ /* 0x000fe200078fa2ff */
[----:B------:R-:W-:Y:S01]  /*0380*/  IMAD.MOV.U32 R17, RZ, RZ, R7 ;  /* 0x000000ffff117224 */ /* 0x000fe200078e0007 */
[----:B------:R-:W-:Y:S01]  /*0390*/  SHF.R.S32.HI R16, RZ, 0x1, R13 ;  /* 0x00000001ff107819 */ /* 0x000fe2000001140d */
[----:B------:R-:W-:Y:S01]  /*03a0*/  IMAD.HI R7, R2, 0x7482296b, RZ ;  /* 0x7482296b02077827 */ /* 0x000fe200078e02ff */
[----:B------:R-:W-:-:S02]  /*03b0*/  LOP3.LUT R23, R19, 0xffff, RZ, 0xc0, !PT ;  /* 0x0000ffff13177812 */ /* 0x000fc400078ec0ff */
[----:B------:R-:W-:Y:S01]  /*03c0*/  LEA.HI R13, R13, R16, RZ, 0x1 ;  /* 0x000000100d0d7211 */ /* 0x000fe200078f08ff */
[----:B------:R-:W-:Y:S01]  /*03d0*/  IMAD R17, R17, 0x39, RZ ;  /* 0x0000003911117824 */ /* 0x000fe200078e02ff */
[----:B------:R-:W-:Y:S01]  /*03e0*/  PRMT R16, R9, 0x9910, RZ ;  /* 0x0000991009107816 */ /* 0x000fe200000000ff */
[----:B------:R-:W-:Y:S01]  /*03f0*/  IMAD R18, R18, 0x39, RZ ;  /* 0x0000003912127824 */ /* 0x000fe200078e02ff */
[----:B------:R-:W-:Y:S01]  /*0400*/  SHF.R.U32.HI R20, RZ, 0x1f, R7 ;  /* 0x0000001fff147819 */ /* 0x000fe20000011607 */
[----:B------:R-:W-:Y:S01]  /*0410*/  IMAD R8, R8, 0x2328, -R3 ;  /* 0x0000232808087824 */ /* 0x000fe200078e0a03 */
[C---:B------:R-:W-:Y:S02]  /*0420*/  LOP3.LUT R21, R17.reuse, 0xffff, RZ, 0xc0, !PT ;  /* 0x0000ffff11157812 */ /* 0x040fe400078ec0ff */
[----:B------:R-:W-:Y:S02]  /*0430*/  PRMT R22, R17, 0x9910, RZ ;  /* 0x0000991011167816 */ /* 0x000fe400000000ff */
[----:B------:R-:W-:-:S02]  /*0440*/  PRMT R24, R19, 0x9910, RZ ;  /* 0x0000991013187816 */ /* 0x000fc400000000ff */
[----:B------:R-:W-:Y:S02]  /*0450*/  SHF.R.U32.HI R17, RZ, 0xf, R21 ;  /* 0x0000000fff117819 */ /* 0x000fe40000011615 */
[----:B------:R-:W-:Y:S01]  /*0460*/  LEA.HI.SX32 R7, R7, R20, 0x14 ;  /* 0x0000001407077211 */ /* 0x000fe200078fa2ff */
[----:B------:R-:W-:Y:S01]  /*0470*/  IMAD R20, R16, 0x39, RZ ;  /* 0x0000003910147824 */ /* 0x000fe200078e02ff */
[----:B------:R-:W-:Y:S01]  /*0480*/  SHF.R.U32.HI R19, RZ, 0xf, R23 ;  /* 0x0000000fff137819 */ /* 0x000fe20000011617 */
[----:B------:R-:W-:Y:S01]  /*0490*/  IMAD.HI R23, R14, 0x10624dd3, RZ ;  /* 0x10624dd30e177827 */ /* 0x000fe200078e02ff */
[----:B------:R-:W-:Y:S02]  /*04a0*/  LEA.HI.SX32 R16, R22, R17, 0x17 ;  /* 0x0000001116107211 */ /* 0x000fe400078fbaff */
[----:B------:R-:W-:Y:S01]  /*04b0*/  LEA.HI.SX32 R17, R24, R19, 0x17 ;  /* 0x0000001318117211 */ /* 0x000fe200078fbaff */
[----:B------:R-:W-:Y:S01]  /*04c0*/  IMAD R7, R7, 0x2328, -R2 ;  /* 0x0000232807077824 */ /* 0x000fe200078e0a02 */
[----:B------:R-:W-:-:S02]  /*04d0*/  LOP3.LUT R19, R18, 0xffff, RZ, 0xc0, !PT ;  /* 0x0000ffff12137812 */ /* 0x000fc400078ec0ff */
[C---:B------:R-:W-:Y:S02]  /*04e0*/  LOP3.LUT R21, R20.reuse, 0xffff, RZ, 0xc0, !PT ;  /* 0x0000ffff14157812 */ /* 0x040fe400078ec0ff */
[----:B------:R-:W-:Y:S02]  /*04f0*/  PRMT R22, R20, 0x9910, RZ ;  /* 0x0000991014167816 */ /* 0x000fe400000000ff */
[----:B------:R-:W-:Y:S01]  /*0500*/  SHF.R.U32.HI R20, RZ, 0xf, R19 ;  /* 0x0000000fff147819 */ /* 0x000fe20000011613 */
[----:B------:R-:W-:Y:S01]  /*0510*/  IMAD.HI R19, R15, 0x10624dd3, RZ ;  /* 0x10624dd30f137827 */ /* 0x000fe200078e02ff */
[----:B------:R-:W-:Y:S02]  /*0520*/  SHF.R.U32.HI R21, RZ, 0xf, R21 ;  /* 0x0000000fff157819 */ /* 0x000fe40000011615 */
[----:B------:R-:W-:Y:S01]  /*0530*/  PRMT R25, R18, 0x9910, RZ ;  /* 0x0000991012197816 */ /* 0x000fe200000000ff */
[----:B------:R-:W-:Y:S01]  /*0540*/  IMAD.HI R18, R13, 0x10624dd3, RZ ;  /* 0x10624dd30d127827 */ /* 0x000fe200078e02ff */
[----:B------:R-:W-:-:S02]  /*0550*/  LEA.HI.SX32 R21, R22, R21, 0x17 ;  /* 0x0000001516157211 */ /* 0x000fc400078fbaff */
[----:B------:R-:W-:Y:S02]  /*0560*/  SHF.R.U32.HI R22, RZ, 0x1f, R23 ;  /* 0x0000001fff167819 */ /* 0x000fe40000011617 */
[----:B------:R-:W-:Y:S02]  /*0570*/  SHF.R.U32.HI R24, RZ, 0x1f, R19 ;  /* 0x0000001fff187819 */ /* 0x000fe40000011613 */
[----:B------:R-:W-:Y:S02]  /*0580*/  LEA.HI.SX32 R20, R25, R20, 0x17 ;  /* 0x0000001419147211 */ /* 0x000fe400078fbaff */
[----:B------:R-:W-:Y:S02]  /*0590*/  LEA.HI.SX32 R23, R23, R22, 0x1a ;  /* 0x0000001617177211 */ /* 0x000fe400078fd2ff */
[----:B------:R-:W-:Y:S02]  /*05a0*/  PRMT R17, R17, 0x9910, RZ ;  /* 0x0000991011117816 */ /* 0x000fe400000000ff */
[----:B------:R-:W-:Y:S01]  /*05b0*/  LEA.HI.SX32 R22, R19, R24, 0x1a ;  /* 0x0000001813167211 */ /* 0x000fe200078fd2ff */
[----:B------:R-:W-:Y:S01]  /*05c0*/  IMAD R14, R23, -0x3e8, R14 ;  /* 0xfffffc18170e7824 */ /* 0x000fe200078e020e */
[----:B------:R-:W-:Y:S01]  /*05d0*/  PRMT R16, R16, 0x9910, RZ ;  /* 0x0000991010107816 */ /* 0x000fe200000000ff */
[----:B------:R-:W-:Y:S01]  /*05e0*/  IMAD R17, R17, 0x9, RZ ;  /* 0x0000000911117824 */ /* 0x000fe200078e02ff */
[----:B------:R-:W-:Y:S01]  /*05f0*/  PRMT R19, R20, 0x9910, RZ ;  /* 0x0000991014137816 */ /* 0x000fe200000000ff */
[----:B------:R-:W-:Y:S01]  /*0600*/  IMAD R15, R22, -0x3e8, R15 ;  /* 0xfffffc18160f7824 */ /* 0x000fe200078e020f */
[----:B------:R-:W-:Y:S01]  /*0610*/  SHF.R.U32.HI R25, RZ, 0x1f, R18 ;  /* 0x0000001fff197819 */ /* 0x000fe20000011612 */
[----:B------:R-:W-:Y:S01]  /*0620*/  IMAD R16, R16, 0x9, RZ ;  /* 0x0000000910107824 */ /* 0x000fe200078e02ff */
[----:B------:R-:W-:Y:S01]  /*0630*/  PRMT R20, R21, 0x9910, RZ ;  /* 0x0000991015147816 */ /* 0x000fe200000000ff */
[----:B------:R-:W-:Y:S01]  /*0640*/  IMAD R19, R19, 0x9, RZ ;  /* 0x0000000913137824 */ /* 0x000fe200078e02ff */
[----:B------:R-:W-:Y:S01]  /*0650*/  LEA.HI.SX32 R18, R18, R25, 0x1a ;  /* 0x0000001912127211 */ /* 0x000fe200078fd2ff */
[----:B------:R-:W-:-:S02]  /*0660*/  IMAD.MOV R21, RZ, RZ, -R17 ;  /* 0x000000ffff157224 */ /* 0x000fc400078e0a11 */
[----:B------:R-:W-:Y:S02]  /*0670*/  IMAD.MOV R17, RZ, RZ, -R16 ;  /* 0x000000ffff117224 */ /* 0x000fe400078e0a10 */
[----:B------:R-:W-:Y:S01]  /*0680*/  IMAD.MOV R19, RZ, RZ, -R19 ;  /* 0x000000ffff137224 */ /* 0x000fe200078e0a13 */
[----:B------:R-:W-:Y:S01]  /*0690*/  PRMT R16, R21, 0x7710, RZ ;  /* 0x0000771015107816 */ /* 0x000fe200000000ff */
[----:B------:R-:W-:Y:S01]  /*06a0*/  IMAD R20, R20, 0x9, RZ ;  /* 0x0000000914147824 */ /* 0x000fe200078e02ff */
[----:B------:R-:W-:Y:S01]  /*06b0*/  PRMT R17, R17, 0x7710, RZ ;  /* 0x0000771011117816 */ /* 0x000fe200000000ff */
[----:B------:R-:W-:Y:S01]  /*06c0*/  IMAD R13, R18, -0x3e8, R13 ;  /* 0xfffffc18120d7824 */ /* 0x000fe200078e020d */
[----:B------:R-:W-:Y:S01]  /*06d0*/  PRMT R19, R19, 0x7710, RZ ;  /* 0x0000771013137816 */ /* 0x000fe200000000ff */
[----:B------:R-:W-:Y:S02]  /*06e0*/  IMAD.MOV R18, RZ, RZ, -R20 ;  /* 0x000000ffff127224 */ /* 0x000fe400078e0a14 */
[----:B------:R-:W-:-:S02]  /*06f0*/  IMAD.IADD R11, R11, 0x1, R16 ;  /* 0x000000010b0b7824 */ /* 0x000fc400078e0210 */
[----:B------:R-:W-:Y:S01]  /*0700*/  IMAD.IADD R12, R12, 0x1, R17 ;  /* 0x000000010c0c7824 */ /* 0x000fe200078e0211 */
[----:B------:R-:W-:Y:S01]  /*0710*/  PRMT R18, R18, 0x7710, RZ ;  /* 0x0000771012127816 */ /* 0x000fe200000000ff */
[----:B------:R-:W-:Y:S01]  /*0720*/  IMAD.IADD R17, R10, 0x1, R19 ;  /* 0x000000010a117824 */ /* 0x000fe200078e0213 */
[----:B------:R-:W-:Y:S02]  /*0730*/  LOP3.LUT R16, R11, 0xffff, RZ, 0xc0, !PT ;  /* 0x0000ffff0b107812 */ /* 0x000fe400078ec0ff */
[----:B------:R-:W1:Y:S01]  /*0740*/  LDC.64 R10, c[0x0][0x210] ;  /* 0x00008400ff0a7b82 */ /* 0x000e620000000a00 */
[----:B------:R-:W-:Y:S01]  /*0750*/  IMAD.IADD R9, R9, 0x1, R18 ;  /* 0x0000000109097824 */ /* 0x000fe200078e0212 */
[----:B------:R-:W-:Y:S01]  /*0760*/  LOP3.LUT R17, R17, 0xffff, RZ, 0xc0, !PT ;  /* 0x0000ffff11117812 */ /* 0x000fe200078ec0ff */
[----:B------:R-:W-:Y:S01]  /*0770*/  IMAD R18, R6, 0x2328, -R5 ;  /* 0x0000232806127824 */ /* 0x000fe200078e0a05 */
[----:B------:R-:W-:Y:S02]  /*0780*/  LOP3.LUT R12, R12, 0xffff, RZ, 0xc0, !PT ;  /* 0x0000ffff0c0c7812 */ /* 0x000fe400078ec0ff */
[----:B------:R-:W-:-:S02]  /*0790*/  PRMT R17, R17, 0x8880, RZ ;  /* 0x0000888011117816 */ /* 0x000fc400000000ff */
[----:B------:R-:W-:Y:S02]  /*07a0*/  LOP3.LUT R9, R9, 0xffff, RZ, 0xc0, !PT ;  /* 0x0000ffff09097812 */ /* 0x000fe400078ec0ff */
[----:B------:R-:W-:Y:S01]  /*07b0*/  PRMT R16, R16, 0x8880, RZ ;  /* 0x0000888010107816 */ /* 0x000fe200000000ff */
[----:B------:R-:W-:Y:S01]  /*07c0*/  IMAD.MOV.U32 R6, RZ, RZ, R17 ;  /* 0x000000ffff067224 */ /* 0x000fe200078e0011 */
[----:B------:R-:W-:Y:S02]  /*07d0*/  PRMT R9, R9, 0x8880, RZ ;  /* 0x0000888009097816 */ /* 0x000fe400000000ff */
[----:B------:R-:W-:Y:S01]  /*07e0*/  PRMT R12, R12, 0x8880, RZ ;  /* 0x000088800c0c7816 */ /* 0x000fe200000000ff */
[----:B------:R-:W-:Y:S02]  /*07f0*/  IMAD R17, R16, 0x3e8, R5 ;  /* 0x000003e810117824 */ /* 0x000fe400078e0205 */
[----:B------:R-:W-:Y:S02]  /*0800*/  IMAD R6, R6, 0x3e8, R3 ;  /* 0x000003e806067824 */ /* 0x000fe400078e0203 */
[----:B------:R-:W-:Y:S01]  /*0810*/  IMAD R2, R9, 0x3e8, R2 ;  /* 0x000003e809027824 */ /* 0x000fe200078e0202 */
[----:B------:R-:W-:Y:S01]  /*0820*/  IADD3 R9, R14, R17, R18 ;  /* 0x000000110e097210 */ /* 0x000fe20007ffe012 */
[----:B------:R-:W-:Y:S01]  /*0830*/  IMAD.MOV.U32 R5, RZ, RZ, R12 ;  /* 0x000000ffff057224 */ /* 0x000fe200078e000c */
[----:B------:R-:W-:-:S02]  /*0840*/  IADD3 R15, R15, R6, R8 ;  /* 0x000000060f0f7210 */ /* 0x000fc40007ffe008 */
[----:B------:R-:W-:Y:S01]  /*0850*/  IADD3 R7, R13, R2, R7 ;  /* 0x000000020d077210 */ /* 0x000fe20007ffe007 */
[----:B------:R-:W-:Y:S01]  /*0860*/  IMAD R3, R5, 0x3e8, R4 ;  /* 0x000003e805037824 */ /* 0x000fe200078e0204 */
[----:B------:R-:W-:Y:S01]  /*0870*/  CS2R R4, SRZ ;  /* 0x0000000000047805 */ /* 0x000fe2000001ff00 */
[----:B-1----:R-:W-:-:S04]  /*0880*/  IMAD.WIDE R8, R9, 0x4, R10 ;  /* 0x0000000409087825 */ /* 0x002fc800078e020a */
[--C-:B------:R-:W-:Y:S01]  /*0890*/  IMAD.WIDE R2, R3, 0x4, R10.reuse ;  /* 0x0000000403027825 */ /* 0x100fe200078e020a */
[----:B------:R1:W5:Y:S03]  /*08a0*/  @!P0 LDG.E.EL R5, desc[UR4][R8.64] ;  /* 0x0000000408058981 */ /* 0x000366000c2e1900 */
[--C-:B------:R-:W-:Y:S01]  /*08b0*/  IMAD.WIDE R12, R15, 0x4, R10.reuse ;  /* 0x000000040f0c7825 */ /* 0x100fe200078e020a */
[----:B------:R1:W5:Y:S01]  /*08c0*/  @!P0 LDG.E.EL R4, desc[UR4][R2.64] ;  /* 0x0000000402048981 */ /* 0x000362000c2e1900 */
[----:B------:R-:W2:Y:S02]  /*08d0*/  LDC.64 R14, c[0x0][0x218] ;  /* 0x00008600ff0e7b82 */ /* 0x000ea40000000a00 */
[----:B------:R-:W-:Y:S01]  /*08e0*/  IMAD.WIDE R10, R7, 0x4, R10 ;  /* 0x00000004070a7825 */ /* 0x000fe200078e020a */
[----:B------:R-:W-:-:S06]  /*08f0*/  CS2R R6, SRZ ;  /* 0x0000000000067805 */ /* 0x000fcc000001ff00 */
[----:B------:R1:W5:Y:S04]  /*0900*/  @!P0 LDG.E.EL R6, desc[UR4][R12.64] ;  /* 0x000000040c068981 */ /* 0x000368000c2e1900 */
[----:B------:R1:W5:Y:S01]  /*0910*/  @!P0 LDG.E.EL R7, desc[UR4][R10.64] ;  /* 0x000000040a078981 */ /* 0x000362000c2e1900 */
[----:B--2---:R-:W-:Y:S01]  /*0920*/  IMAD.WIDE R14, R0, 0x4, R14 ;  /* 0x00000004000e7825 */ /* 0x004fe200078e020e */
[----:B-1----:R-:W-:Y:S06]  /*0930*/  @P0 EXIT ;  /* 0x000000000000094d */ /* 0x002fec0003800000 */
[----:B-----5:R-:W-:Y:S01]  /*0940*/  STG.E.128 desc[UR4][R14.64], R4 ;  /* 0x000000040e007986 */ /* 0x020fe2000c101d04 */
[----:B------:R-:W-:Y:S05]  /*0950*/  EXIT ;  /* 0x000000000000794d */ /* 0x000fea0003800000 */
.L_x_0:
[----:B------:R-:W-:-:S00]  /*0960*/  BRA `(.L_x_0) ;  /* 0xfffffffc00fc7947 */ /* 0x000fc0000383ffff */
[----:B------:R-:W-:-:S00]  /*0970*/  NOP ;  /* 0x0000000000007918 */ /* 0x000fc00000000000 */
        /* <DEDUP_REMOVED lines=8> */
.L_x_1:


//--------------------- .nv.constant0.triton_poi_fused_view_31 --------------------------
	.section	.nv.constant0.triton_poi_fused_view_31,"a",@progbits
	.sectionflags	@""
	.align	4
.nv.constant0.triton_poi_fused_view_31:
	.zero		548
